//
// Generated by NVIDIA NVVM Compiler
//
// Compiler Build ID: CL-36424714
// Cuda compilation tools, release 13.0, V13.0.88
// Based on NVVM 20.0.0
//

.version 9.0
.target sm_100
.address_size 64

	// .globl	_Z14calculateCountPiPKhPhiii

.visible .entry _Z14calculateCountPiPKhPhiii(
	.param .u64 .ptr .align 1 _Z14calculateCountPiPKhPhiii_param_0,
	.param .u64 .ptr .align 1 _Z14calculateCountPiPKhPhiii_param_1,
	.param .u64 .ptr .align 1 _Z14calculateCountPiPKhPhiii_param_2,
	.param .u32 _Z14calculateCountPiPKhPhiii_param_3,
	.param .u32 _Z14calculateCountPiPKhPhiii_param_4,
	.param .u32 _Z14calculateCountPiPKhPhiii_param_5
)
{
	.reg .pred 	%p<11>;
	.reg .b16 	%rs<8>;
	.reg .b32 	%r<63>;
	.reg .b64 	%rd<19>;

	ld.param.u64 	%rd7, [_Z14calculateCountPiPKhPhiii_param_0];
	ld.param.u64 	%rd8, [_Z14calculateCountPiPKhPhiii_param_1];
	ld.param.u64 	%rd9, [_Z14calculateCountPiPKhPhiii_param_2];
	ld.param.u32 	%r33, [_Z14calculateCountPiPKhPhiii_param_3];
	ld.param.u32 	%r34, [_Z14calculateCountPiPKhPhiii_param_4];
	ld.param.u32 	%r32, [_Z14calculateCountPiPKhPhiii_param_5];
	cvta.to.global.u64 	%rd1, %rd9;
	cvta.to.global.u64 	%rd2, %rd8;
	cvta.to.global.u64 	%rd10, %rd7;
	mov.u32 	%r35, %ctaid.x;
	mov.u32 	%r36, %ntid.x;
	mov.u32 	%r37, %tid.x;
	mad.lo.s32 	%r38, %r35, %r36, %r37;
	shl.b32 	%r39, %r38, 1;
	mul.wide.s32 	%rd11, %r39, 4;
	add.s64 	%rd12, %rd10, %rd11;
	ld.global.u32 	%r40, [%rd12];
	ld.global.u32 	%r41, [%rd12+4];
	sub.s32 	%r42, %r41, %r33;
	add.s32 	%r43, %r41, %r33;
	sub.s32 	%r44, %r40, %r33;
	add.s32 	%r45, %r40, %r33;
	max.s32 	%r55, %r42, 0;
	setp.lt.s32 	%p1, %r43, %r34;
	add.s32 	%r46, %r34, -1;
	selp.b32 	%r47, %r43, %r46, %p1;
	max.s32 	%r2, %r44, 0;
	setp.lt.s32 	%p2, %r45, %r32;
	add.s32 	%r48, %r32, -1;
	selp.b32 	%r3, %r45, %r48, %p2;
	sub.s32 	%r4, %r47, %r55;
	setp.lt.s32 	%p3, %r4, 1;
	@%p3 bra 	$L__BB0_11;
	sub.s32 	%r50, %r3, %r2;
	and.b32  	%r5, %r50, 3;
	add.s32 	%r6, %r2, 1;
	add.s32 	%r7, %r2, 2;
	add.s32 	%r8, %r2, 3;
	sub.s32 	%r9, %r2, %r3;
	neg.s32 	%r10, %r3;
	add.s64 	%rd3, %rd1, 1;
	add.s64 	%rd4, %rd2, 3;
	mov.b32 	%r53, 0;
	mov.u32 	%r62, %r53;
$L__BB0_2:
	mov.u32 	%r12, %r62;
	setp.ge.s32 	%p4, %r2, %r3;
	@%p4 bra 	$L__BB0_10;
	setp.eq.s32 	%p5, %r5, 0;
	mul.lo.s32 	%r14, %r55, %r32;
	mov.u32 	%r56, %r2;
	mov.u32 	%r62, %r12;
	@%p5 bra 	$L__BB0_7;
	setp.eq.s32 	%p6, %r5, 1;
	add.s32 	%r52, %r2, %r14;
	cvt.s64.s32 	%rd13, %r52;
	add.s64 	%rd5, %rd2, %rd13;
	ld.global.u8 	%rs1, [%rd5];
	cvt.s64.s32 	%rd14, %r12;
	add.s64 	%rd6, %rd1, %rd14;
	st.global.u8 	[%rd6], %rs1;
	add.s32 	%r62, %r12, 1;
	mov.u32 	%r56, %r6;
	@%p6 bra 	$L__BB0_7;
	setp.eq.s32 	%p7, %r5, 2;
	ld.global.u8 	%rs2, [%rd5+1];
	st.global.u8 	[%rd6+1], %rs2;
	add.s32 	%r62, %r12, 2;
	mov.u32 	%r56, %r7;
	@%p7 bra 	$L__BB0_7;
	ld.global.u8 	%rs3, [%rd5+2];
	st.global.u8 	[%rd6+2], %rs3;
	add.s32 	%r62, %r12, 3;
	mov.u32 	%r56, %r8;
$L__BB0_7:
	setp.gt.u32 	%p8, %r9, -4;
	@%p8 bra 	$L__BB0_10;
	add.s32 	%r60, %r10, %r56;
	add.s32 	%r59, %r56, %r14;
$L__BB0_9:
	cvt.s64.s32 	%rd15, %r62;
	add.s64 	%rd16, %rd3, %rd15;
	cvt.s64.s32 	%rd17, %r59;
	add.s64 	%rd18, %rd4, %rd17;
	ld.global.u8 	%rs4, [%rd18+-3];
	st.global.u8 	[%rd16+-1], %rs4;
	ld.global.u8 	%rs5, [%rd18+-2];
	st.global.u8 	[%rd16], %rs5;
	ld.global.u8 	%rs6, [%rd18+-1];
	st.global.u8 	[%rd16+1], %rs6;
	ld.global.u8 	%rs7, [%rd18];
	st.global.u8 	[%rd16+2], %rs7;
	add.s32 	%r62, %r62, 4;
	add.s32 	%r60, %r60, 4;
	add.s32 	%r59, %r59, 4;
	setp.ne.s32 	%p9, %r60, 0;
	@%p9 bra 	$L__BB0_9;
$L__BB0_10:
	add.s32 	%r55, %r55, 1;
	add.s32 	%r53, %r53, 1;
	setp.ne.s32 	%p10, %r53, %r4;
	@%p10 bra 	$L__BB0_2;
$L__BB0_11:
	ret;

}


// ===== COMPILED SASS (sm_100) =====

	.target	sm_100

	.elftype	@"ET_EXEC"


//--------------------- .note.nv.tkinfo           --------------------------
	.section	.note.nv.tkinfo,"",@"SHT_NOTE"
	.sectionflags	@"SHF_NOTE_NV_TKINFO"
	.tkinfo
        /*0018*/ 	.word	0x00000002
        /*0030*/ 	.string	""
        /*0030*/ 	.string	"ptxas"
        /*0030*/ 	.string	"Cuda compilation tools, release 13.0, V13.0.88"
        /*0030*/ 	.string	"Build cuda_13.0.r13.0/compiler.36424714_0"
        /*0030*/ 	.string	"-arch sm_100 -m 64 "



//--------------------- .note.nv.cuinfo           --------------------------
	.section	.note.nv.cuinfo,"",@"SHT_NOTE"
	.sectionflags	@"SHF_NOTE_NV_CUINFO"
        /*0018*/ 	.short	0x0002
        /*001a*/ 	.short	0x0064
        /*001c*/ 	.short	0x0082
	.zero		2


//--------------------- .nv.info                  --------------------------
	.section	.nv.info,"",@"SHT_CUDA_INFO"
	.align	4


	//----- nvinfo : EIATTR_REGCOUNT
	.align		4
        /*0000*/ 	.byte	0x04, 0x2f
        /*0002*/ 	.short	(.L_1 - .L_0)
	.align		4
.L_0:
        /*0004*/ 	.word	index@(_Z14calculateCountPiPKhPhiii)
        /*0008*/ 	.word	0x0000001e


	//----- nvinfo : EIATTR_FRAME_SIZE
	.align		4
.L_1:
        /*000c*/ 	.byte	0x04, 0x11
        /*000e*/ 	.short	(.L_3 - .L_2)
	.align		4
.L_2:
        /*0010*/ 	.word	index@(_Z14calculateCountPiPKhPhiii)
        /*0014*/ 	.word	0x00000000


	//----- nvinfo : EIATTR_MIN_STACK_SIZE
	.align		4
.L_3:
        /*0018*/ 	.byte	0x04, 0x12
        /*001a*/ 	.short	(.L_5 - .L_4)
	.align		4
.L_4:
        /*001c*/ 	.word	index@(_Z14calculateCountPiPKhPhiii)
        /*0020*/ 	.word	0x00000000
.L_5:


//--------------------- .nv.compat                --------------------------
	.section	.nv.compat,"",@"SHT_CUDA_COMPAT_INFO"
	.align	4
        /*0000*/ 	.byte	0x02, 0x09, 0x00, 0x00, 0x02, 0x02, 0x01, 0x00, 0x02, 0x05, 0x05, 0x00, 0x03, 0x07, 0x01, 0x01
        /*0010*/ 	.byte	0x02, 0x03, 0x00, 0x00, 0x02, 0x06, 0x01, 0x00, 0x04, 0x0b, 0x08, 0x00, 0x09, 0x00, 0x00, 0x00
        /*0020*/ 	.byte	0x00, 0x00, 0x00, 0x00


//--------------------- .nv.info._Z14calculateCountPiPKhPhiii --------------------------
	.section	.nv.info._Z14calculateCountPiPKhPhiii,"",@"SHT_CUDA_INFO"
	.sectionflags	@""
	.align	4


	//----- nvinfo : EIATTR_CUDA_API_VERSION
	.align		4
        /*0000*/ 	.byte	0x04, 0x37
        /*0002*/ 	.short	(.L_7 - .L_6)
.L_6:
        /*0004*/ 	.word	0x00000082


	//----- nvinfo : EIATTR_KPARAM_INFO
	.align		4
.L_7:
        /*0008*/ 	.byte	0x04, 0x17
        /*000a*/ 	.short	(.L_9 - .L_8)
.L_8:
        /*000c*/ 	.word	0x00000000
        /*0010*/ 	.short	0x0005
        /*0012*/ 	.short	0x0020
        /*0014*/ 	.byte	0x00, 0xf0, 0x11, 0x00


	//----- nvinfo : EIATTR_KPARAM_INFO
	.align		4
.L_9:
        /*0018*/ 	.byte	0x04, 0x17
        /*001a*/ 	.short	(.L_11 - .L_10)
.L_10:
        /*001c*/ 	.word	0x00000000
        /*0020*/ 	.short	0x0004
        /*0022*/ 	.short	0x001c
        /*0024*/ 	.byte	0x00, 0xf0, 0x11, 0x00


	//----- nvinfo : EIATTR_KPARAM_INFO
	.align		4
.L_11:
        /*0028*/ 	.byte	0x04, 0x17
        /*002a*/ 	.short	(.L_13 - .L_12)
.L_12:
        /*002c*/ 	.word	0x00000000
        /*0030*/ 	.short	0x0003
        /*0032*/ 	.short	0x0018
        /*0034*/ 	.byte	0x00, 0xf0, 0x11, 0x00


	//----- nvinfo : EIATTR_KPARAM_INFO
	.align		4
.L_13:
        /*0038*/ 	.byte	0x04, 0x17
        /*003a*/ 	.short	(.L_15 - .L_14)
.L_14:
        /*003c*/ 	.word	0x00000000
        /*0040*/ 	.short	0x0002
        /*0042*/ 	.short	0x0010
        /*0044*/ 	.byte	0x00, 0xf5, 0x21, 0x00


	//----- nvinfo : EIATTR_KPARAM_INFO
	.align		4
.L_15:
        /*0048*/ 	.byte	0x04, 0x17
        /*004a*/ 	.short	(.L_17 - .L_16)
.L_16:
        /*004c*/ 	.word	0x00000000
        /*0050*/ 	.short	0x0001
        /*0052*/ 	.short	0x0008
        /*0054*/ 	.byte	0x00, 0xf5, 0x21, 0x00


	//----- nvinfo : EIATTR_KPARAM_INFO
	.align		4
.L_17:
        /*0058*/ 	.byte	0x04, 0x17
        /*005a*/ 	.short	(.L_19 - .L_18)
.L_18:
        /*005c*/ 	.word	0x00000000
        /*0060*/ 	.short	0x0000
        /*0062*/ 	.short	0x0000
        /*0064*/ 	.byte	0x00, 0xf5, 0x21, 0x00


	//----- nvinfo : EIATTR_SPARSE_MMA_MASK
	.align		4
.L_19:
        /*0068*/ 	.byte	0x03, 0x50
        /*006a*/ 	.short	0x0000


	//----- nvinfo : EIATTR_MAXREG_COUNT
	.align		4
        /*006c*/ 	.byte	0x03, 0x1b
        /*006e*/ 	.short	0x00ff


	//----- nvinfo : EIATTR_MERCURY_ISA_VERSION
	.align		4
        /*0070*/ 	.byte	0x03, 0x5f
        /*0072*/ 	.short	0x0101


	//----- nvinfo : EIATTR_VRC_CTA_INIT_COUNT
	.align		4
        /*0074*/ 	.byte	0x02, 0x4a
	.zero		1
	.zero		1


	//----- nvinfo : EIATTR_EXIT_INSTR_OFFSETS
	.align		4
        /*0078*/ 	.byte	0x04, 0x1c
        /*007a*/ 	.short	(.L_21 - .L_20)


	//   ....[0]....
.L_20:
        /*007c*/ 	.word	0x00000170


	//   ....[1]....
        /*0080*/ 	.word	0x000005f0


	//----- nvinfo : EIATTR_CRS_STACK_SIZE
	.align		4
.L_21:
        /*0084*/ 	.byte	0x04, 0x1e
        /*0086*/ 	.short	(.L_23 - .L_22)
.L_22:
        /*0088*/ 	.word	0x00000000


	//----- nvinfo : EIATTR_CBANK_PARAM_SIZE
	.align		4
.L_23:
        /*008c*/ 	.byte	0x03, 0x19
        /*008e*/ 	.short	0x0024


	//----- nvinfo : EIATTR_PARAM_CBANK
	.align		4
        /*0090*/ 	.byte	0x04, 0x0a
        /*0092*/ 	.short	(.L_25 - .L_24)
	.align		4
.L_24:
        /*0094*/ 	.word	index@(.nv.constant0._Z14calculateCountPiPKhPhiii)
        /*0098*/ 	.short	0x0380
        /*009a*/ 	.short	0x0024


	//----- nvinfo : EIATTR_SW_WAR
	.align		4
.L_25:
        /*009c*/ 	.byte	0x04, 0x36
        /*009e*/ 	.short	(.L_27 - .L_26)
.L_26:
        /*00a0*/ 	.word	0x00000008
.L_27:


//--------------------- .nv.callgraph             --------------------------
	.section	.nv.callgraph,"",@"SHT_CUDA_CALLGRAPH"
	.align	4
	.sectionentsize	8
	.align		4
        /*0000*/ 	.word	0x00000000
	.align		4
        /*0004*/ 	.word	0xffffffff
	.align		4
        /*0008*/ 	.word	0x00000000
	.align		4
        /*000c*/ 	.word	0xfffffffe
	.align		4
        /*0010*/ 	.word	0x00000000
	.align		4
        /*0014*/ 	.word	0xfffffffd
	.align		4
        /*0018*/ 	.word	0x00000000
	.align		4
        /*001c*/ 	.word	0xfffffffc


//--------------------- .text._Z14calculateCountPiPKhPhiii --------------------------
	.section	.text._Z14calculateCountPiPKhPhiii,"ax",@progbits
	.align	128
        .global         _Z14calculateCountPiPKhPhiii
        .type           _Z14calculateCountPiPKhPhiii,@function
        .size           _Z14calculateCountPiPKhPhiii,(.L_x_7 - _Z14calculateCountPiPKhPhiii)
        .other          _Z14calculateCountPiPKhPhiii,@"STO_CUDA_ENTRY STV_DEFAULT"
_Z14calculateCountPiPKhPhiii:
.text._Z14calculateCountPiPKhPhiii:
[----:B------:R-:W-:Y:S01]  /*0000*/  LDC R1, c[0x0][0x37c] ;  /* 0x0000df00ff017b82 */ /* 0x000fe20000000800 */
[----:B------:R-:W0:Y:S07]  /*0010*/  S2R R5, SR_TID.X ;  /* 0x0000000000057919 */ /* 0x000e2e0000002100 */
[----:B------:R-:W0:Y:S01]  /*0020*/  S2UR UR6, SR_CTAID.X ;  /* 0x00000000000679c3 */ /* 0x000e220000002500 */
[----:B------:R-:W1:Y:S07]  /*0030*/  LDCU.64 UR4, c[0x0][0x358] ;  /* 0x00006b00ff0477ac */ /* 0x000e6e0008000a00 */
[----:B------:R-:W0:Y:S08]  /*0040*/  LDC R0, c[0x0][0x360] ;  /* 0x0000d800ff007b82 */ /* 0x000e300000000800 */
[----:B------:R-:W2:Y:S08]  /*0050*/  LDC.64 R2, c[0x0][0x380] ;  /* 0x0000e000ff027b82 */ /* 0x000eb00000000a00 */
[----:B------:R-:W3:Y:S01]  /*0060*/  LDC.64 R8, c[0x0][0x398] ;  /* 0x0000e600ff087b82 */ /* 0x000ee20000000a00 */
[----:B0-----:R-:W-:-:S07]  /*0070*/  IMAD R0, R0, UR6, R5 ;  /* 0x0000000600007c24 */ /* 0x001fce000f8e0205 */
[----:B------:R-:W0:Y:S01]  /*0080*/  LDC R11, c[0x0][0x3a0] ;  /* 0x0000e800ff0b7b82 */ /* 0x000e220000000800 */
[----:B------:R-:W-:-:S04]  /*0090*/  IMAD.SHL.U32 R5, R0, 0x2, RZ ;  /* 0x0000000200057824 */ /* 0x000fc800078e00ff */
[----:B--2---:R-:W-:-:S05]  /*00a0*/  IMAD.WIDE R2, R5, 0x4, R2 ;  /* 0x0000000405027825 */ /* 0x004fca00078e0202 */
[----:B-1----:R-:W3:Y:S04]  /*00b0*/  LDG.E R5, desc[UR4][R2.64+0x4] ;  /* 0x0000040402057981 */ /* 0x002ee8000c1e1900 */
[----:B------:R-:W2:Y:S01]  /*00c0*/  LDG.E R7, desc[UR4][R2.64] ;  /* 0x0000000402077981 */ /* 0x000ea2000c1e1900 */
[C-C-:B---3--:R-:W-:Y:S01]  /*00d0*/  IMAD.IADD R6, R5.reuse, 0x1, R8.reuse ;  /* 0x0000000105067824 */ /* 0x148fe200078e0208 */
[----:B------:R-:W-:Y:S01]  /*00e0*/  VIADDMNMX R10, R5, -R8, RZ, !PT ;  /* 0x80000008050a7246 */ /* 0x000fe200078001ff */
[----:B--2---:R-:W-:-:S03]  /*00f0*/  IMAD.IADD R0, R7, 0x1, R8 ;  /* 0x0000000107007824 */ /* 0x004fc600078e0208 */
[----:B------:R-:W-:Y:S02]  /*0100*/  ISETP.GE.AND P0, PT, R6, R9, PT ;  /* 0x000000090600720c */ /* 0x000fe40003f06270 */
[----:B------:R-:W-:-:S11]  /*0110*/  VIADDMNMX R7, R7, -R8, RZ, !PT ;  /* 0x8000000807077246 */ /* 0x000fd600078001ff */
[----:B------:R-:W-:Y:S01]  /*0120*/  @P0 VIADD R6, R9, 0xffffffff ;  /* 0xffffffff09060836 */ /* 0x000fe20000000000 */
[----:B0-----:R-:W-:-:S04]  /*0130*/  ISETP.GE.AND P0, PT, R0, R11, PT ;  /* 0x0000000b0000720c */ /* 0x001fc80003f06270 */
[----:B------:R-:W-:-:S04]  /*0140*/  IADD3 R6, PT, PT, -R10, R6, RZ ;  /* 0x000000060a067210 */ /* 0x000fc80007ffe1ff */
[----:B------:R-:W-:-:S05]  /*0150*/  ISETP.GE.AND P1, PT, R6, 0x1, PT ;  /* 0x000000010600780c */ /* 0x000fca0003f26270 */
[----:B------:R-:W-:-:S08]  /*0160*/  @P0 VIADD R0, R11, 0xffffffff ;  /* 0xffffffff0b000836 */ /* 0x000fd00000000000 */
[----:B------:R-:W-:Y:S05]  /*0170*/  @!P1 EXIT ;  /* 0x000000000000994d */ /* 0x000fea0003800000 */
[C---:B------:R-:W-:Y:S02]  /*0180*/  IMAD.IADD R2, R7.reuse, 0x1, -R0 ;  /* 0x0000000107027824 */ /* 0x040fe400078e0a00 */
[----:B------:R-:W-:Y:S02]  /*0190*/  HFMA2 R16, -RZ, RZ, 0, 0 ;  /* 0x00000000ff107431 */ /* 0x000fe400000001ff */
[----:B------:R-:W-:Y:S01]  /*01a0*/  IMAD.IADD R14, R0, 0x1, -R7 ;  /* 0x00000001000e7824 */ /* 0x000fe200078e0a07 */
[C---:B------:R-:W-:Y:S01]  /*01b0*/  IADD3 R12, PT, PT, R7.reuse, 0x2, RZ ;  /* 0x00000002070c7810 */ /* 0x040fe20007ffe0ff */
[C---:B------:R-:W-:Y:S01]  /*01c0*/  VIADD R11, R7.reuse, 0x1 ;  /* 0x00000001070b7836 */ /* 0x040fe20000000000 */
[----:B------:R-:W-:Y:S01]  /*01d0*/  ISETP.GT.U32.AND P0, PT, R2, -0x4, PT ;  /* 0xfffffffc0200780c */ /* 0x000fe20003f04070 */
[----:B------:R-:W-:Y:S01]  /*01e0*/  VIADD R13, R7, 0x3 ;  /* 0x00000003070d7836 */ /* 0x000fe20000000000 */
[----:B------:R-:W-:Y:S01]  /*01f0*/  LOP3.LUT R14, R14, 0x3, RZ, 0xc0, !PT ;  /* 0x000000030e0e7812 */ /* 0x000fe200078ec0ff */
[----:B------:R-:W-:Y:S01]  /*0200*/  IMAD.MOV.U32 R15, RZ, RZ, RZ ;  /* 0x000000ffff0f7224 */ /* 0x000fe200078e00ff */
[----:B------:R-:W0:Y:S09]  /*0210*/  LDCU.64 UR10, c[0x0][0x390] ;  /* 0x00007200ff0a77ac */ /* 0x000e320008000a00 */
.L_x_5:
[----:B------:R-:W-:Y:S01]  /*0220*/  ISETP.GE.AND P2, PT, R7, R0, PT ;  /* 0x000000000700720c */ /* 0x000fe20003f46270 */
[----:B------:R-:W-:Y:S01]  /*0230*/  VIADD R15, R15, 0x1 ;  /* 0x000000010f0f7836 */ /* 0x000fe20000000000 */
[----:B------:R-:W-:Y:S04]  /*0240*/  BSSY.RECONVERGENT B0, `(.L_x_0) ;  /* 0x0000038000007945 */ /* 0x000fe80003800200 */
[----:B------:R-:W-:-:S07]  /*0250*/  ISETP.NE.AND P1, PT, R15, R6, PT ;  /* 0x000000060f00720c */ /* 0x000fce0003f25270 */
[----:B-1234-:R-:W-:Y:S06]  /*0260*/  @P2 BRA `(.L_x_1) ;  /* 0x0000000000d42947 */ /* 0x01efec0003800000 */
[----:B------:R-:W-:Y:S01]  /*0270*/  ISETP.NE.AND P2, PT, R14, RZ, PT ;  /* 0x000000ff0e00720c */ /* 0x000fe20003f45270 */
[----:B------:R-:W-:Y:S01]  /*0280*/  BSSY.RECONVERGENT B1, `(.L_x_2) ;  /* 0x000001c000017945 */ /* 0x000fe20003800200 */
[----:B------:R-:W-:-:S11]  /*0290*/  IMAD.MOV.U32 R9, RZ, RZ, R7 ;  /* 0x000000ffff097224 */ /* 0x000fd600078e0007 */
[----:B------:R-:W-:Y:S05]  /*02a0*/  @!P2 BRA `(.L_x_3) ;  /* 0x000000000064a947 */ /* 0x000fea0003800000 */
[----:B------:R-:W1:Y:S01]  /*02b0*/  LDCU UR8, c[0x0][0x3a0] ;  /* 0x00007400ff0877ac */ /* 0x000e620008000800 */
[----:B------:R-:W2:Y:S01]  /*02c0*/  LDCU.64 UR6, c[0x0][0x388] ;  /* 0x00007100ff0677ac */ /* 0x000ea20008000a00 */
[----:B-1----:R-:W-:-:S05]  /*02d0*/  IMAD R2, R10, UR8, R7 ;  /* 0x000000080a027c24 */ /* 0x002fca000f8e0207 */
[----:B--2---:R-:W-:-:S04]  /*02e0*/  IADD3 R4, P2, PT, R2, UR6, RZ ;  /* 0x0000000602047c10 */ /* 0x004fc8000ff5e0ff */
[----:B------:R-:W-:Y:S01]  /*02f0*/  LEA.HI.X.SX32 R5, R2, UR7, 0x1, P2 ;  /* 0x0000000702057c11 */ /* 0x000fe200090f0eff */
[----:B------:R-:W1:Y:S04]  /*0300*/  LDCU.64 UR6, c[0x0][0x390] ;  /* 0x00007200ff0677ac */ /* 0x000e680008000a00 */
[----:B------:R-:W2:Y:S01]  /*0310*/  LDG.E.U8 R17, desc[UR4][R4.64] ;  /* 0x0000000404117981 */ /* 0x000ea2000c1e1100 */
[----:B------:R-:W-:Y:S01]  /*0320*/  IMAD.MOV.U32 R8, RZ, RZ, R16 ;  /* 0x000000ffff087224 */ /* 0x000fe200078e0010 */
[----:B------:R-:W-:Y:S02]  /*0330*/  MOV R9, R11 ;  /* 0x0000000b00097202 */ /* 0x000fe40000000f00 */
[----:B-1----:R-:W-:-:S04]  /*0340*/  IADD3 R2, P2, PT, R16, UR6, RZ ;  /* 0x0000000610027c10 */ /* 0x002fc8000ff5e0ff */
[C---:B------:R-:W-:Y:S01]  /*0350*/  LEA.HI.X.SX32 R3, R16.reuse, UR7, 0x1, P2 ;  /* 0x0000000710037c11 */ /* 0x040fe200090f0eff */
[----:B------:R-:W-:Y:S01]  /*0360*/  VIADD R16, R16, 0x1 ;  /* 0x0000000110107836 */ /* 0x000fe20000000000 */
[----:B------:R-:W-:-:S03]  /*0370*/  ISETP.NE.AND P2, PT, R14, 0x1, PT ;  /* 0x000000010e00780c */ /* 0x000fc60003f45270 */
[----:B--2---:R1:W-:Y:S10]  /*0380*/  STG.E.U8 desc[UR4][R2.64], R17 ;  /* 0x0000001102007986 */ /* 0x0043f4000c101104 */
[----:B------:R-:W-:Y:S05]  /*0390*/  @!P2 BRA `(.L_x_3) ;  /* 0x000000000028a947 */ /* 0x000fea0003800000 */
[----:B-1----:R-:W2:Y:S01]  /*03a0*/  LDG.E.U8 R17, desc[UR4][R4.64+0x1] ;  /* 0x0000010404117981 */ /* 0x002ea2000c1e1100 */
[----:B------:R-:W-:Y:S01]  /*03b0*/  ISETP.NE.AND P2, PT, R14, 0x2, PT ;  /* 0x000000020e00780c */ /* 0x000fe20003f45270 */
[----:B------:R-:W-:Y:S02]  /*03c0*/  VIADD R16, R8, 0x2 ;  /* 0x0000000208107836 */ /* 0x000fe40000000000 */
[----:B------:R-:W-:Y:S01]  /*03d0*/  IMAD.MOV.U32 R9, RZ, RZ, R12 ;  /* 0x000000ffff097224 */ /* 0x000fe200078e000c */
[----:B--2---:R2:W-:Y:S09]  /*03e0*/  STG.E.U8 desc[UR4][R2.64+0x1], R17 ;  /* 0x0000011102007986 */ /* 0x0045f2000c101104 */
[----:B------:R-:W-:Y:S05]  /*03f0*/  @!P2 BRA `(.L_x_3) ;  /* 0x000000000010a947 */ /* 0x000fea0003800000 */
[----:B------:R-:W3:Y:S01]  /*0400*/  LDG.E.U8 R5, desc[UR4][R4.64+0x2] ;  /* 0x0000020404057981 */ /* 0x000ee2000c1e1100 */
[----:B------:R-:W-:Y:S01]  /*0410*/  IADD3 R16, PT, PT, R8, 0x3, RZ ;  /* 0x0000000308107810 */ /* 0x000fe20007ffe0ff */
[----:B------:R-:W-:Y:S02]  /*0420*/  IMAD.MOV.U32 R9, RZ, RZ, R13 ;  /* 0x000000ffff097224 */ /* 0x000fe400078e000d */
[----:B---3--:R3:W-:Y:S05]  /*0430*/  STG.E.U8 desc[UR4][R2.64+0x2], R5 ;  /* 0x0000020502007986 */ /* 0x0087ea000c101104 */
.L_x_3:
[----:B0-----:R-:W-:Y:S05]  /*0440*/  BSYNC.RECONVERGENT B1 ;  /* 0x0000000000017941 */ /* 0x001fea0003800200 */
.L_x_2:
[----:B------:R-:W-:Y:S05]  /*0450*/  @P0 BRA `(.L_x_1) ;  /* 0x0000000000580947 */ /* 0x000fea0003800000 */
[----:B-123--:R-:W0:Y:S01]  /*0460*/  LDC.64 R2, c[0x0][0x388] ;  /* 0x0000e200ff027b82 */ /* 0x00ee220000000a00 */
[----:B------:R-:W1:Y:S01]  /*0470*/  LDCU UR6, c[0x0][0x3a0] ;  /* 0x00007400ff0677ac */ /* 0x000e620008000800 */
[----:B------:R-:W-:Y:S02]  /*0480*/  IMAD.IADD R17, R9, 0x1, -R0 ;  /* 0x0000000109117824 */ /* 0x000fe400078e0a00 */
[----:B-1----:R-:W-:-:S07]  /*0490*/  IMAD R19, R10, UR6, R9 ;  /* 0x000000060a137c24 */ /* 0x002fce000f8e0209 */
.L_x_4:
[----:B----4-:R-:W-:Y:S02]  /*04a0*/  SHF.R.S32.HI R8, RZ, 0x1f, R19 ;  /* 0x0000001fff087819 */ /* 0x010fe40000011413 */
[----:B0-----:R-:W-:-:S04]  /*04b0*/  IADD3 R4, P2, P3, R19, 0x3, R2 ;  /* 0x0000000313047810 */ /* 0x001fc80007b5e002 */
[----:B------:R-:W-:-:S05]  /*04c0*/  IADD3.X R5, PT, PT, R8, R3, RZ, P2, P3 ;  /* 0x0000000308057210 */ /* 0x000fca00017e64ff */
[----:B------:R-:W2:Y:S01]  /*04d0*/  LDG.E.U8 R21, desc[UR4][R4.64+-0x3] ;  /* 0xfffffd0404157981 */ /* 0x000ea2000c1e1100 */
[----:B------:R-:W-:-:S04]  /*04e0*/  IADD3.X R8, P2, PT, R16, UR10, RZ, PT, !PT ;  /* 0x0000000a10087c10 */ /* 0x000fc8000bf5e4ff */
[----:B------:R-:W-:-:S05]  /*04f0*/  LEA.HI.X.SX32 R9, R16, UR11, 0x1, P2 ;  /* 0x0000000b10097c11 */ /* 0x000fca00090f0eff */
[----:B--2---:R4:W-:Y:S04]  /*0500*/  STG.E.U8 desc[UR4][R8.64+-0x1], R21 ;  /* 0xffffff1508007986 */ /* 0x0049e8000c101104 */
[----:B------:R-:W2:Y:S04]  /*0510*/  LDG.E.U8 R23, desc[UR4][R4.64+-0x2] ;  /* 0xfffffe0404177981 */ /* 0x000ea8000c1e1100 */
[----:B--2---:R4:W-:Y:S04]  /*0520*/  STG.E.U8 desc[UR4][R8.64], R23 ;  /* 0x0000001708007986 */ /* 0x0049e8000c101104 */
[----:B------:R-:W2:Y:S04]  /*0530*/  LDG.E.U8 R25, desc[UR4][R4.64+-0x1] ;  /* 0xffffff0404197981 */ /* 0x000ea8000c1e1100 */
[----:B--2---:R4:W-:Y:S04]  /*0540*/  STG.E.U8 desc[UR4][R8.64+0x1], R25 ;  /* 0x0000011908007986 */ /* 0x0049e8000c101104 */
[----:B------:R-:W2:Y:S01]  /*0550*/  LDG.E.U8 R27, desc[UR4][R4.64] ;  /* 0x00000004041b7981 */ /* 0x000ea2000c1e1100 */
[----:B------:R-:W-:Y:S01]  /*0560*/  VIADD R17, R17, 0x4 ;  /* 0x0000000411117836 */ /* 0x000fe20000000000 */
[----:B------:R-:W-:Y:S01]  /*0570*/  IADD3 R19, PT, PT, R19, 0x4, RZ ;  /* 0x0000000413137810 */ /* 0x000fe20007ffe0ff */
[----:B------:R-:W-:-:S03]  /*0580*/  VIADD R16, R16, 0x4 ;  /* 0x0000000410107836 */ /* 0x000fc60000000000 */
[----:B------:R-:W-:Y:S01]  /*0590*/  ISETP.NE.AND P2, PT, R17, RZ, PT ;  /* 0x000000ff1100720c */ /* 0x000fe20003f45270 */
[----:B--2---:R4:W-:-:S12]  /*05a0*/  STG.E.U8 desc[UR4][R8.64+0x2], R27 ;  /* 0x0000021b08007986 */ /* 0x0049d8000c101104 */
[----:B------:R-:W-:Y:S05]  /*05b0*/  @P2 BRA `(.L_x_4) ;  /* 0xfffffffc00b82947 */ /* 0x000fea000383ffff */
.L_x_1:
[----:B0-----:R-:W-:Y:S05]  /*05c0*/  BSYNC.RECONVERGENT B0 ;  /* 0x0000000000007941 */ /* 0x001fea0003800200 */
.L_x_0:
[----:B------:R-:W-:Y:S01]  /*05d0*/  VIADD R10, R10, 0x1 ;  /* 0x000000010a0a7836 */ /* 0x000fe20000000000 */
[----:B------:R-:W-:Y:S06]  /*05e0*/  @P1 BRA `(.L_x_5) ;  /* 0xfffffffc000c1947 */ /* 0x000fec000383ffff */
[----:B------:R-:W-:Y:S05]  /*05f0*/  EXIT ;  /* 0x000000000000794d */ /* 0x000fea0003800000 */
.L_x_6:
[----:B------:R-:W-:-:S00]  /*0600*/  BRA `(.L_x_6) ;  /* 0xfffffffc00fc7947 */ /* 0x000fc0000383ffff */
[----:B------:R-:W-:-:S00]  /*0610*/  NOP ;  /* 0x0000000000007918 */ /* 0x000fc00000000000 */
        /* <DEDUP_REMOVED lines=14> */
.L_x_7:


//--------------------- .nv.shared.reserved.0     --------------------------
	.section	.nv.shared.reserved.0,"aw",@nobits
	.weak		__nv_reservedSMEM_offset_0_alias
	.size		__nv_reservedSMEM_offset_0_alias, 0, 64
	.other		__nv_reservedSMEM_offset_0_alias,@"STO_CUDA_RESERVED_SHARED STV_DEFAULT"
__nv_reservedSMEM_offset_0_alias:
	.zero		0
	.zero		64


//--------------------- .nv.constant0._Z14calculateCountPiPKhPhiii --------------------------
	.section	.nv.constant0._Z14calculateCountPiPKhPhiii,"a",@progbits
	.sectionflags	@""
	.align	4
.nv.constant0._Z14calculateCountPiPKhPhiii:
	.zero		932


//--------------------- SYMBOLS --------------------------

	.type		.nv.reservedSmem.offset0,@object
	.size		.nv.reservedSmem.offset0,0x4
